//
// Generated by NVIDIA NVVM Compiler
//
// Compiler Build ID: CL-36424714
// Cuda compilation tools, release 13.0, V13.0.88
// Based on NVVM 20.0.0
//

.version 9.0
.target sm_100
.address_size 64

	// .globl	_Z25unique_idx_calc_threadInxPi
.extern .func  (.param .b32 func_retval0) vprintf
(
	.param .b64 vprintf_param_0,
	.param .b64 vprintf_param_1
)
;
.global .align 1 .b8 $str[27] = {116, 104, 114, 101, 97, 100, 73, 100, 120, 58, 32, 37, 100, 44, 32, 118, 97, 108, 117, 101, 58, 32, 37, 100, 32, 10};
.global .align 1 .b8 $str$1[52] = {98, 108, 111, 99, 107, 73, 100, 120, 46, 120, 58, 32, 37, 100, 44, 32, 116, 104, 114, 101, 97, 100, 73, 100, 120, 58, 32, 37, 100, 44, 32, 103, 105, 100, 58, 32, 37, 100, 44, 32, 118, 97, 108, 117, 101, 58, 32, 37, 100, 32, 10};

.visible .entry _Z25unique_idx_calc_threadInxPi(
	.param .u64 .ptr .align 1 _Z25unique_idx_calc_threadInxPi_param_0
)
{
	.local .align 8 .b8 	__local_depot0[8];
	.reg .b64 	%SP;
	.reg .b64 	%SPL;
	.reg .b32 	%r<5>;
	.reg .b64 	%rd<9>;

	mov.u64 	%SPL, __local_depot0;
	cvta.local.u64 	%SP, %SPL;
	ld.param.u64 	%rd1, [_Z25unique_idx_calc_threadInxPi_param_0];
	cvta.to.global.u64 	%rd2, %rd1;
	add.u64 	%rd3, %SP, 0;
	add.u64 	%rd4, %SPL, 0;
	mov.u32 	%r1, %tid.x;
	mul.wide.u32 	%rd5, %r1, 4;
	add.s64 	%rd6, %rd2, %rd5;
	ld.global.u32 	%r2, [%rd6];
	st.local.v2.u32 	[%rd4], {%r1, %r2};
	mov.u64 	%rd7, $str;
	cvta.global.u64 	%rd8, %rd7;
	{ // callseq 0, 0
	.param .b64 param0;
	st.param.b64 	[param0], %rd8;
	.param .b64 param1;
	st.param.b64 	[param1], %rd3;
	.param .b32 retval0;
	call.uni (retval0), 
	vprintf, 
	(
	param0, 
	param1
	);
	ld.param.b32 	%r3, [retval0];
	} // callseq 0
	ret;

}
	// .globl	_Z23unique_grid_calculationPi
.visible .entry _Z23unique_grid_calculationPi(
	.param .u64 .ptr .align 1 _Z23unique_grid_calculationPi_param_0
)
{
	.local .align 16 .b8 	__local_depot1[16];
	.reg .b64 	%SP;
	.reg .b64 	%SPL;
	.reg .b32 	%r<8>;
	.reg .b64 	%rd<9>;

	mov.u64 	%SPL, __local_depot1;
	cvta.local.u64 	%SP, %SPL;
	ld.param.u64 	%rd1, [_Z23unique_grid_calculationPi_param_0];
	cvta.to.global.u64 	%rd2, %rd1;
	add.u64 	%rd3, %SP, 0;
	add.u64 	%rd4, %SPL, 0;
	mov.u32 	%r1, %tid.x;
	mov.u32 	%r2, %ctaid.x;
	mov.u32 	%r3, %ntid.x;
	mad.lo.s32 	%r4, %r2, %r3, %r1;
	mul.wide.s32 	%rd5, %r4, 4;
	add.s64 	%rd6, %rd2, %rd5;
	ld.global.u32 	%r5, [%rd6];
	st.local.v4.u32 	[%rd4], {%r2, %r1, %r4, %r5};
	mov.u64 	%rd7, $str$1;
	cvta.global.u64 	%rd8, %rd7;
	{ // callseq 1, 0
	.param .b64 param0;
	st.param.b64 	[param0], %rd8;
	.param .b64 param1;
	st.param.b64 	[param1], %rd3;
	.param .b32 retval0;
	call.uni (retval0), 
	vprintf, 
	(
	param0, 
	param1
	);
	ld.param.b32 	%r6, [retval0];
	} // callseq 1
	ret;

}


// ===== COMPILED SASS (sm_100) =====

	.target	sm_100

	.elftype	@"ET_EXEC"


//--------------------- .note.nv.tkinfo           --------------------------
	.section	.note.nv.tkinfo,"",@"SHT_NOTE"
	.sectionflags	@"SHF_NOTE_NV_TKINFO"
	.tkinfo
        /*0018*/ 	.word	0x00000002
        /*0030*/ 	.string	""
        /*0030*/ 	.string	"ptxas"
        /*0030*/ 	.string	"Cuda compilation tools, release 13.0, V13.0.88"
        /*0030*/ 	.string	"Build cuda_13.0.r13.0/compiler.36424714_0"
        /*0030*/ 	.string	"-arch sm_100 -m 64 "



//--------------------- .note.nv.cuinfo           --------------------------
	.section	.note.nv.cuinfo,"",@"SHT_NOTE"
	.sectionflags	@"SHF_NOTE_NV_CUINFO"
        /*0018*/ 	.short	0x0002
        /*001a*/ 	.short	0x0064
        /*001c*/ 	.short	0x0082
	.zero		2


//--------------------- .nv.info                  --------------------------
	.section	.nv.info,"",@"SHT_CUDA_INFO"
	.align	4


	//----- nvinfo : EIATTR_REGCOUNT
	.align		4
        /*0000*/ 	.byte	0x04, 0x2f
        /*0002*/ 	.short	(.L_3 - .L_2)
	.align		4
.L_2:
        /*0004*/ 	.word	index@(_Z25unique_idx_calc_threadInxPi)
        /*0008*/ 	.word	0x00000018


	//----- nvinfo : EIATTR_FRAME_SIZE
	.align		4
.L_3:
        /*000c*/ 	.byte	0x04, 0x11
        /*000e*/ 	.short	(.L_5 - .L_4)
	.align		4
.L_4:
        /*0010*/ 	.word	index@(_Z25unique_idx_calc_threadInxPi)
        /*0014*/ 	.word	0x00000008


	//----- nvinfo : EIATTR_REGCOUNT
	.align		4
.L_5:
        /*0018*/ 	.byte	0x04, 0x2f
        /*001a*/ 	.short	(.L_7 - .L_6)
	.align		4
.L_6:
        /*001c*/ 	.word	index@(_Z23unique_grid_calculationPi)
        /*0020*/ 	.word	0x00000018


	//----- nvinfo : EIATTR_FRAME_SIZE
	.align		4
.L_7:
        /*0024*/ 	.byte	0x04, 0x11
        /*0026*/ 	.short	(.L_9 - .L_8)
	.align		4
.L_8:
        /*0028*/ 	.word	index@(_Z23unique_grid_calculationPi)
        /*002c*/ 	.word	0x00000010


	//----- nvinfo : EIATTR_MIN_STACK_SIZE
	.align		4
.L_9:
        /*0030*/ 	.byte	0x04, 0x12
        /*0032*/ 	.short	(.L_11 - .L_10)
	.align		4
.L_10:
        /*0034*/ 	.word	index@(_Z23unique_grid_calculationPi)
        /*0038*/ 	.word	0x00000010


	//----- nvinfo : EIATTR_MIN_STACK_SIZE
	.align		4
.L_11:
        /*003c*/ 	.byte	0x04, 0x12
        /*003e*/ 	.short	(.L_13 - .L_12)
	.align		4
.L_12:
        /*0040*/ 	.word	index@(_Z25unique_idx_calc_threadInxPi)
        /*0044*/ 	.word	0x00000008
.L_13:


//--------------------- .nv.compat                --------------------------
	.section	.nv.compat,"",@"SHT_CUDA_COMPAT_INFO"
	.align	4
        /*0000*/ 	.byte	0x02, 0x09, 0x00, 0x00, 0x02, 0x02, 0x01, 0x00, 0x02, 0x05, 0x05, 0x00, 0x03, 0x07, 0x01, 0x01
        /*0010*/ 	.byte	0x02, 0x03, 0x00, 0x00, 0x02, 0x06, 0x01, 0x00, 0x04, 0x0b, 0x08, 0x00, 0x09, 0x00, 0x00, 0x00
        /*0020*/ 	.byte	0x00, 0x00, 0x00, 0x00


//--------------------- .nv.info._Z23unique_grid_calculationPi --------------------------
	.section	.nv.info._Z23unique_grid_calculationPi,"",@"SHT_CUDA_INFO"
	.sectionflags	@""
	.align	4


	//----- nvinfo : EIATTR_CUDA_API_VERSION
	.align		4
        /*0000*/ 	.byte	0x04, 0x37
        /*0002*/ 	.short	(.L_15 - .L_14)
.L_14:
        /*0004*/ 	.word	0x00000082


	//----- nvinfo : EIATTR_KPARAM_INFO
	.align		4
.L_15:
        /*0008*/ 	.byte	0x04, 0x17
        /*000a*/ 	.short	(.L_17 - .L_16)
.L_16:
        /*000c*/ 	.word	0x00000000
        /*0010*/ 	.short	0x0000
        /*0012*/ 	.short	0x0000
        /*0014*/ 	.byte	0x00, 0xf5, 0x21, 0x00


	//----- nvinfo : EIATTR_SPARSE_MMA_MASK
	.align		4
.L_17:
        /*0018*/ 	.byte	0x03, 0x50
        /*001a*/ 	.short	0x0000


	//----- nvinfo : EIATTR_MAXREG_COUNT
	.align		4
        /*001c*/ 	.byte	0x03, 0x1b
        /*001e*/ 	.short	0x00ff


	//----- nvinfo : EIATTR_EXTERNS
	.align		4
        /*0020*/ 	.byte	0x04, 0x0f
        /*0022*/ 	.short	(.L_19 - .L_18)


	//   ....[0]....
	.align		4
.L_18:
        /*0024*/ 	.word	index@(vprintf)


	//----- nvinfo : EIATTR_MERCURY_ISA_VERSION
	.align		4
.L_19:
        /*0028*/ 	.byte	0x03, 0x5f
        /*002a*/ 	.short	0x0101


	//----- nvinfo : EIATTR_VRC_CTA_INIT_COUNT
	.align		4
        /*002c*/ 	.byte	0x02, 0x4a
	.zero		1
	.zero		1


	//----- nvinfo : EIATTR_SYSCALL_OFFSETS
	.align		4
        /*0030*/ 	.byte	0x04, 0x46
        /*0032*/ 	.short	(.L_21 - .L_20)


	//   ....[0]....
.L_20:
        /*0034*/ 	.word	0x00000150


	//----- nvinfo : EIATTR_EXIT_INSTR_OFFSETS
	.align		4
.L_21:
        /*0038*/ 	.byte	0x04, 0x1c
        /*003a*/ 	.short	(.L_23 - .L_22)


	//   ....[0]....
.L_22:
        /*003c*/ 	.word	0x00000160


	//----- nvinfo : EIATTR_CBANK_PARAM_SIZE
	.align		4
.L_23:
        /*0040*/ 	.byte	0x03, 0x19
        /*0042*/ 	.short	0x0008


	//----- nvinfo : EIATTR_PARAM_CBANK
	.align		4
        /*0044*/ 	.byte	0x04, 0x0a
        /*0046*/ 	.short	(.L_25 - .L_24)
	.align		4
.L_24:
        /*0048*/ 	.word	index@(.nv.constant0._Z23unique_grid_calculationPi)
        /*004c*/ 	.short	0x0380
        /*004e*/ 	.short	0x0008


	//----- nvinfo : EIATTR_SW_WAR
	.align		4
.L_25:
        /*0050*/ 	.byte	0x04, 0x36
        /*0052*/ 	.short	(.L_27 - .L_26)
.L_26:
        /*0054*/ 	.word	0x00000008
.L_27:


//--------------------- .nv.info._Z25unique_idx_calc_threadInxPi --------------------------
	.section	.nv.info._Z25unique_idx_calc_threadInxPi,"",@"SHT_CUDA_INFO"
	.sectionflags	@""
	.align	4


	//----- nvinfo : EIATTR_CUDA_API_VERSION
	.align		4
        /*0000*/ 	.byte	0x04, 0x37
        /*0002*/ 	.short	(.L_29 - .L_28)
.L_28:
        /*0004*/ 	.word	0x00000082


	//----- nvinfo : EIATTR_KPARAM_INFO
	.align		4
.L_29:
        /*0008*/ 	.byte	0x04, 0x17
        /*000a*/ 	.short	(.L_31 - .L_30)
.L_30:
        /*000c*/ 	.word	0x00000000
        /*0010*/ 	.short	0x0000
        /*0012*/ 	.short	0x0000
        /*0014*/ 	.byte	0x00, 0xf5, 0x21, 0x00


	//----- nvinfo : EIATTR_SPARSE_MMA_MASK
	.align		4
.L_31:
        /*0018*/ 	.byte	0x03, 0x50
        /*001a*/ 	.short	0x0000


	//----- nvinfo : EIATTR_MAXREG_COUNT
	.align		4
        /*001c*/ 	.byte	0x03, 0x1b
        /*001e*/ 	.short	0x00ff


	//----- nvinfo : EIATTR_EXTERNS
	.align		4
        /*0020*/ 	.byte	0x04, 0x0f
        /*0022*/ 	.short	(.L_33 - .L_32)


	//   ....[0]....
	.align		4
.L_32:
        /*0024*/ 	.word	index@(vprintf)


	//----- nvinfo : EIATTR_MERCURY_ISA_VERSION
	.align		4
.L_33:
        /*0028*/ 	.byte	0x03, 0x5f
        /*002a*/ 	.short	0x0101


	//----- nvinfo : EIATTR_VRC_CTA_INIT_COUNT
	.align		4
        /*002c*/ 	.byte	0x02, 0x4a
	.zero		1
	.zero		1


	//----- nvinfo : EIATTR_SYSCALL_OFFSETS
	.align		4
        /*0030*/ 	.byte	0x04, 0x46
        /*0032*/ 	.short	(.L_35 - .L_34)


	//   ....[0]....
.L_34:
        /*0034*/ 	.word	0x00000120


	//----- nvinfo : EIATTR_EXIT_INSTR_OFFSETS
	.align		4
.L_35:
        /*0038*/ 	.byte	0x04, 0x1c
        /*003a*/ 	.short	(.L_37 - .L_36)


	//   ....[0]....
.L_36:
        /*003c*/ 	.word	0x00000130


	//----- nvinfo : EIATTR_CBANK_PARAM_SIZE
	.align		4
.L_37:
        /*0040*/ 	.byte	0x03, 0x19
        /*0042*/ 	.short	0x0008


	//----- nvinfo : EIATTR_PARAM_CBANK
	.align		4
        /*0044*/ 	.byte	0x04, 0x0a
        /*0046*/ 	.short	(.L_39 - .L_38)
	.align		4
.L_38:
        /*0048*/ 	.word	index@(.nv.constant0._Z25unique_idx_calc_threadInxPi)
        /*004c*/ 	.short	0x0380
        /*004e*/ 	.short	0x0008


	//----- nvinfo : EIATTR_SW_WAR
	.align		4
.L_39:
        /*0050*/ 	.byte	0x04, 0x36
        /*0052*/ 	.short	(.L_41 - .L_40)
.L_40:
        /*0054*/ 	.word	0x00000008
.L_41:


//--------------------- .nv.callgraph             --------------------------
	.section	.nv.callgraph,"",@"SHT_CUDA_CALLGRAPH"
	.align	4
	.sectionentsize	8
	.align		4
        /*0000*/ 	.word	0x00000000
	.align		4
        /*0004*/ 	.word	0xffffffff
	.align		4
        /*0008*/ 	.word	index@(_Z23unique_grid_calculationPi)
	.align		4
        /*000c*/ 	.word	index@(vprintf)
	.align		4
        /*0010*/ 	.word	index@(_Z25unique_idx_calc_threadInxPi)
	.align		4
        /*0014*/ 	.word	index@(vprintf)
	.align		4
        /*0018*/ 	.word	0x00000000
	.align		4
        /*001c*/ 	.word	0xfffffffe
	.align		4
        /*0020*/ 	.word	0x00000000
	.align		4
        /*0024*/ 	.word	0xfffffffd
	.align		4
        /*0028*/ 	.word	0x00000000
	.align		4
        /*002c*/ 	.word	0xfffffffc


//--------------------- .nv.constant4             --------------------------
	.section	.nv.constant4,"a",@progbits
	.align	8
	.align		8
.nv.constant4:
        /*0000*/ 	.dword	vprintf
	.align		8
        /*0008*/ 	.dword	$str
	.align		8
        /*0010*/ 	.dword	$str$1


//--------------------- .text._Z23unique_grid_calculationPi --------------------------
	.section	.text._Z23unique_grid_calculationPi,"ax",@progbits
	.align	128
        .global         _Z23unique_grid_calculationPi
        .type           _Z23unique_grid_calculationPi,@function
        .size           _Z23unique_grid_calculationPi,(.L_x_4 - _Z23unique_grid_calculationPi)
        .other          _Z23unique_grid_calculationPi,@"STO_CUDA_ENTRY STV_DEFAULT"
_Z23unique_grid_calculationPi:
.text._Z23unique_grid_calculationPi:
[----:B------:R-:W0:Y:S01]  /*0000*/  LDC R1, c[0x0][0x37c] ;  /* 0x0000df00ff017b82 */ /* 0x000e220000000800 */
[----:B------:R-:W1:Y:S07]  /*0010*/  S2R R13, SR_TID.X ;  /* 0x00000000000d7919 */ /* 0x000e6e0000002100 */
[----:B------:R-:W2:Y:S01]  /*0020*/  LDC.64 R2, c[0x0][0x380] ;  /* 0x0000e000ff027b82 */ /* 0x000ea20000000a00 */
[----:B------:R-:W3:Y:S01]  /*0030*/  LDCU UR6, c[0x0][0x2fc] ;  /* 0x00005f80ff0677ac */ /* 0x000ee20008000800 */
[----:B0-----:R-:W-:Y:S01]  /*0040*/  VIADD R1, R1, 0xfffffff0 ;  /* 0xfffffff001017836 */ /* 0x001fe20000000000 */
[----:B------:R-:W1:Y:S01]  /*0050*/  S2R R12, SR_CTAID.X ;  /* 0x00000000000c7919 */ /* 0x000e620000002500 */
[----:B------:R-:W1:Y:S01]  /*0060*/  LDCU UR7, c[0x0][0x360] ;  /* 0x00006c00ff0777ac */ /* 0x000e620008000800 */
[----:B------:R-:W0:Y:S01]  /*0070*/  LDCU.64 UR4, c[0x0][0x358] ;  /* 0x00006b00ff0477ac */ /* 0x000e220008000a00 */
[----:B------:R-:W-:Y:S01]  /*0080*/  MOV R0, 0x0 ;  /* 0x0000000000007802 */ /* 0x000fe20000000f00 */
[----:B------:R-:W4:Y:S01]  /*0090*/  LDCU.64 UR8, c[0x4][0x10] ;  /* 0x01000200ff0877ac */ /* 0x000f220008000a00 */
[----:B-1----:R-:W-:-:S04]  /*00a0*/  IMAD R14, R12, UR7, R13 ;  /* 0x000000070c0e7c24 */ /* 0x002fc8000f8e020d */
[----:B--2---:R-:W-:-:S05]  /*00b0*/  IMAD.WIDE R2, R14, 0x4, R2 ;  /* 0x000000040e027825 */ /* 0x004fca00078e0202 */
[----:B0-----:R-:W2:Y:S01]  /*00c0*/  LDG.E R15, desc[UR4][R2.64] ;  /* 0x00000004020f7981 */ /* 0x001ea2000c1e1900 */
[----:B------:R-:W0:Y:S01]  /*00d0*/  LDCU UR4, c[0x0][0x2f8] ;  /* 0x00005f00ff0477ac */ /* 0x000e220008000800 */
[----:B------:R1:W1:Y:S01]  /*00e0*/  LDC.64 R8, c[0x4][R0] ;  /* 0x0100000000087b82 */ /* 0x0002620000000a00 */
[----:B----4-:R-:W-:Y:S01]  /*00f0*/  IMAD.U32 R4, RZ, RZ, UR8 ;  /* 0x00000008ff047e24 */ /* 0x010fe2000f8e00ff */
[----:B------:R-:W-:Y:S02]  /*0100*/  MOV R5, UR9 ;  /* 0x0000000900057c02 */ /* 0x000fe40008000f00 */
[----:B0-----:R-:W-:-:S04]  /*0110*/  IADD3 R6, P0, PT, R1, UR4, RZ ;  /* 0x0000000401067c10 */ /* 0x001fc8000ff1e0ff */
[----:B---3--:R-:W-:Y:S01]  /*0120*/  IADD3.X R7, PT, PT, RZ, UR6, RZ, P0, !PT ;  /* 0x00000006ff077c10 */ /* 0x008fe200087fe4ff */
[----:B-12---:R0:W-:Y:S08]  /*0130*/  STL.128 [R1], R12 ;  /* 0x0000000c01007387 */ /* 0x0061f00000100c00 */
[----:B------:R-:W-:-:S07]  /*0140*/  LEPC R20, `(.L_x_0) ;  /* 0x000000001014794e */ /* 0x000fce0000000000 */
[----:B0-----:R-:W-:Y:S05]  /*0150*/  CALL.ABS.NOINC R8 ;  /* 0x0000000008007343 */ /* 0x001fea0003c00000 */
.L_x_0:
[----:B------:R-:W-:Y:S05]  /*0160*/  EXIT ;  /* 0x000000000000794d */ /* 0x000fea0003800000 */
.L_x_1:
[----:B------:R-:W-:-:S00]  /*0170*/  BRA `(.L_x_1) ;  /* 0xfffffffc00fc7947 */ /* 0x000fc0000383ffff */
[----:B------:R-:W-:-:S00]  /*0180*/  NOP ;  /* 0x0000000000007918 */ /* 0x000fc00000000000 */
[----:B------:R-:W-:-:S00]  /*0190*/  NOP ;  /* 0x0000000000007918 */ /* 0x000fc00000000000 */
[----:B------:R-:W-:-:S00]  /*01a0*/  NOP ;  /* 0x0000000000007918 */ /* 0x000fc00000000000 */
[----:B------:R-:W-:-:S00]  /*01b0*/  NOP ;  /* 0x0000000000007918 */ /* 0x000fc00000000000 */
[----:B------:R-:W-:-:S00]  /*01c0*/  NOP ;  /* 0x0000000000007918 */ /* 0x000fc00000000000 */
[----:B------:R-:W-:-:S00]  /*01d0*/  NOP ;  /* 0x0000000000007918 */ /* 0x000fc00000000000 */
[----:B------:R-:W-:-:S00]  /*01e0*/  NOP ;  /* 0x0000000000007918 */ /* 0x000fc00000000000 */
[----:B------:R-:W-:-:S00]  /*01f0*/  NOP ;  /* 0x0000000000007918 */ /* 0x000fc00000000000 */
.L_x_4:


//--------------------- .text._Z25unique_idx_calc_threadInxPi --------------------------
	.section	.text._Z25unique_idx_calc_threadInxPi,"ax",@progbits
	.align	128
        .global         _Z25unique_idx_calc_threadInxPi
        .type           _Z25unique_idx_calc_threadInxPi,@function
        .size           _Z25unique_idx_calc_threadInxPi,(.L_x_5 - _Z25unique_idx_calc_threadInxPi)
        .other          _Z25unique_idx_calc_threadInxPi,@"STO_CUDA_ENTRY STV_DEFAULT"
_Z25unique_idx_calc_threadInxPi:
.text._Z25unique_idx_calc_threadInxPi:
[----:B------:R-:W0:Y:S01]  /*0000*/  LDC R1, c[0x0][0x37c] ;  /* 0x0000df00ff017b82 */ /* 0x000e220000000800 */
[----:B------:R-:W1:Y:S07]  /*0010*/  S2R R10, SR_TID.X ;  /* 0x00000000000a7919 */ /* 0x000e6e0000002100 */
[----:B------:R-:W1:Y:S01]  /*0020*/  LDC.64 R2, c[0x0][0x380] ;  /* 0x0000e000ff027b82 */ /* 0x000e620000000a00 */
[----:B------:R-:W2:Y:S01]  /*0030*/  LDCU.64 UR4, c[0x0][0x358] ;  /* 0x00006b00ff0477ac */ /* 0x000ea20008000a00 */
[----:B0-----:R-:W-:Y:S01]  /*0040*/  VIADD R1, R1, 0xfffffff8 ;  /* 0xfffffff801017836 */ /* 0x001fe20000000000 */
[----:B------:R-:W0:Y:S01]  /*0050*/  LDCU.64 UR6, c[0x4][0x8] ;  /* 0x01000100ff0677ac */ /* 0x000e220008000a00 */
[----:B-1----:R-:W-:-:S05]  /*0060*/  IMAD.WIDE.U32 R2, R10, 0x4, R2 ;  /* 0x000000040a027825 */ /* 0x002fca00078e0002 */
[----:B--2---:R-:W2:Y:S01]  /*0070*/  LDG.E R11, desc[UR4][R2.64] ;  /* 0x00000004020b7981 */ /* 0x004ea2000c1e1900 */
[----:B------:R-:W-:Y:S01]  /*0080*/  MOV R0, 0x0 ;  /* 0x0000000000007802 */ /* 0x000fe20000000f00 */
[----:B------:R-:W1:Y:S01]  /*0090*/  LDCU UR4, c[0x0][0x2f8] ;  /* 0x00005f00ff0477ac */ /* 0x000e620008000800 */
[----:B0-----:R-:W-:Y:S01]  /*00a0*/  IMAD.U32 R4, RZ, RZ, UR6 ;  /* 0x00000006ff047e24 */ /* 0x001fe2000f8e00ff */
[----:B------:R-:W-:Y:S01]  /*00b0*/  MOV R5, UR7 ;  /* 0x0000000700057c02 */ /* 0x000fe20008000f00 */
[----:B------:R0:W3:Y:S01]  /*00c0*/  LDC.64 R8, c[0x4][R0] ;  /* 0x0100000000087b82 */ /* 0x0000e20000000a00 */
[----:B------:R-:W4:Y:S01]  /*00d0*/  LDCU UR5, c[0x0][0x2fc] ;  /* 0x00005f80ff0577ac */ /* 0x000f220008000800 */
[----:B-1----:R-:W-:-:S05]  /*00e0*/  IADD3 R6, P0, PT, R1, UR4, RZ ;  /* 0x0000000401067c10 */ /* 0x002fca000ff1e0ff */
[----:B----4-:R-:W-:Y:S01]  /*00f0*/  IMAD.X R7, RZ, RZ, UR5, P0 ;  /* 0x00000005ff077e24 */ /* 0x010fe200080e06ff */
[----:B--23--:R0:W-:Y:S07]  /*0100*/  STL.64 [R1], R10 ;  /* 0x0000000a01007387 */ /* 0x00c1ee0000100a00 */
[----:B------:R-:W-:-:S07]  /*0110*/  LEPC R20, `(.L_x_2) ;  /* 0x000000001014794e */ /* 0x000fce0000000000 */
[----:B0-----:R-:W-:Y:S05]  /*0120*/  CALL.ABS.NOINC R8 ;  /* 0x0000000008007343 */ /* 0x001fea0003c00000 */
.L_x_2:
[----:B------:R-:W-:Y:S05]  /*0130*/  EXIT ;  /* 0x000000000000794d */ /* 0x000fea0003800000 */
.L_x_3:
        /* <DEDUP_REMOVED lines=12> */
.L_x_5:


//--------------------- .nv.global.init           --------------------------
	.section	.nv.global.init,"aw",@progbits
.nv.global.init:
	.type		$str,@object
	.size		$str,($str$1 - $str)
$str:
        /*0000*/ 	.byte	0x74, 0x68, 0x72, 0x65, 0x61, 0x64, 0x49, 0x64, 0x78, 0x3a, 0x20, 0x25, 0x64, 0x2c, 0x20, 0x76
        /*0010*/ 	.byte	0x61, 0x6c, 0x75, 0x65, 0x3a, 0x20, 0x25, 0x64, 0x20, 0x0a, 0x00
	.type		$str$1,@object
	.size		$str$1,(.L_1 - $str$1)
$str$1:
        /*001b*/ 	.byte	0x62, 0x6c, 0x6f, 0x63, 0x6b, 0x49, 0x64, 0x78, 0x2e, 0x78, 0x3a, 0x20, 0x25, 0x64, 0x2c, 0x20
        /*002b*/ 	.byte	0x74, 0x68, 0x72, 0x65, 0x61, 0x64, 0x49, 0x64, 0x78, 0x3a, 0x20, 0x25, 0x64, 0x2c, 0x20, 0x67
        /*003b*/ 	.byte	0x69, 0x64, 0x3a, 0x20, 0x25, 0x64, 0x2c, 0x20, 0x76, 0x61, 0x6c, 0x75, 0x65, 0x3a, 0x20, 0x25
        /*004b*/ 	.byte	0x64, 0x20, 0x0a, 0x00
.L_1:


//--------------------- .nv.shared.reserved.0     --------------------------
	.section	.nv.shared.reserved.0,"aw",@nobits
	.weak		__nv_reservedSMEM_offset_0_alias
	.size		__nv_reservedSMEM_offset_0_alias, 0, 64
	.other		__nv_reservedSMEM_offset_0_alias,@"STO_CUDA_RESERVED_SHARED STV_DEFAULT"
__nv_reservedSMEM_offset_0_alias:
	.zero		0
	.zero		64


//--------------------- .nv.constant0._Z23unique_grid_calculationPi --------------------------
	.section	.nv.constant0._Z23unique_grid_calculationPi,"a",@progbits
	.sectionflags	@""
	.align	4
.nv.constant0._Z23unique_grid_calculationPi:
	.zero		904


//--------------------- .nv.constant0._Z25unique_idx_calc_threadInxPi --------------------------
	.section	.nv.constant0._Z25unique_idx_calc_threadInxPi,"a",@progbits
	.sectionflags	@""
	.align	4
.nv.constant0._Z25unique_idx_calc_threadInxPi:
	.zero		904


//--------------------- SYMBOLS --------------------------

	.type		.nv.reservedSmem.offset0,@object
	.size		.nv.reservedSmem.offset0,0x4
	.type		vprintf,@function
